	.headerflags	@"EF_CUDA_TEXMODE_UNIFIED EF_CUDA_64BIT_ADDRESS EF_CUDA_ACCELERATORS EF_CUDA_SM90 EF_CUDA_VIRTUAL_SM(EF_CUDA_SM90)"
	.elftype	@"ET_EXEC"


//--------------------- .nv.info                  --------------------------
	.section	.nv.info,"",@"SHT_CUDA_INFO"
	.align	4


	//----- nvinfo : EIATTR_REGCOUNT
	.align		4
        /*0000*/ 	.byte	0x04, 0x2f
        /*0002*/ 	.short	(.L_1 - .L_0)
	.align		4
.L_0:
        /*0004*/ 	.word	index@(triton_poi_fused_clone_4)
        /*0008*/ 	.word	0x0000000f


	//----- nvinfo : EIATTR_MIN_STACK_SIZE
	.align		4
.L_1:
        /*000c*/ 	.byte	0x04, 0x12
        /*000e*/ 	.short	(.L_3 - .L_2)
	.align		4
.L_2:
        /*0010*/ 	.word	index@(triton_poi_fused_clone_4)
        /*0014*/ 	.word	0x00000000


	//----- nvinfo : EIATTR_FRAME_SIZE
	.align		4
.L_3:
        /*0018*/ 	.byte	0x04, 0x11
        /*001a*/ 	.short	(.L_5 - .L_4)
	.align		4
.L_4:
        /*001c*/ 	.word	index@(triton_poi_fused_clone_4)
        /*0020*/ 	.word	0x00000000


	//----- nvinfo : EIATTR_MIN_STACK_SIZE
	.align		4
.L_5:
        /*0024*/ 	.byte	0x04, 0x12
        /*0026*/ 	.short	(.L_7 - .L_6)
	.align		4
.L_6:
        /*0028*/ 	.word	index@(triton_poi_fused_clone_4)
        /*002c*/ 	.word	0x00000000
.L_7:


//--------------------- .nv.info.triton_poi_fused_clone_4 --------------------------
	.section	.nv.info.triton_poi_fused_clone_4,"",@"SHT_CUDA_INFO"
	.sectionflags	@""
	.align	4


	//----- nvinfo : EIATTR_CUDA_API_VERSION
	.align		4
        /*0000*/ 	.byte	0x04, 0x37
        /*0002*/ 	.short	(.L_9 - .L_8)
.L_8:
        /*0004*/ 	.word	0x0000007c


	//----- nvinfo : EIATTR_KPARAM_INFO
	.align		4
.L_9:
        /*0008*/ 	.byte	0x04, 0x17
        /*000a*/ 	.short	(.L_11 - .L_10)
.L_10:
        /*000c*/ 	.word	0x00000000
        /*0010*/ 	.short	0x0002
        /*0012*/ 	.short	0x0010
        /*0014*/ 	.byte	0x00, 0xf0, 0x11, 0x00


	//----- nvinfo : EIATTR_KPARAM_INFO
	.align		4
.L_11:
        /*0018*/ 	.byte	0x04, 0x17
        /*001a*/ 	.short	(.L_13 - .L_12)
.L_12:
        /*001c*/ 	.word	0x00000000
        /*0020*/ 	.short	0x0001
        /*0022*/ 	.short	0x0008
        /*0024*/ 	.byte	0x00, 0xf4, 0x21, 0x00


	//----- nvinfo : EIATTR_KPARAM_INFO
	.align		4
.L_13:
        /*0028*/ 	.byte	0x04, 0x17
        /*002a*/ 	.short	(.L_15 - .L_14)
.L_14:
        /*002c*/ 	.word	0x00000000
        /*0030*/ 	.short	0x0000
        /*0032*/ 	.short	0x0000
        /*0034*/ 	.byte	0x00, 0xf4, 0x21, 0x00


	//----- nvinfo : EIATTR_SPARSE_MMA_MASK
	.align		4
.L_15:
        /*0038*/ 	.byte	0x03, 0x50
        /*003a*/ 	.short	0x0000


	//----- nvinfo : EIATTR_MAXREG_COUNT
	.align		4
        /*003c*/ 	.byte	0x03, 0x1b
        /*003e*/ 	.short	0x00ff


	//----- nvinfo : EIATTR_EXIT_INSTR_OFFSETS
	.align		4
        /*0040*/ 	.byte	0x04, 0x1c
        /*0042*/ 	.short	(.L_17 - .L_16)


	//   ....[0]....
.L_16:
        /*0044*/ 	.word	0x00000230


	//   ....[1]....
        /*0048*/ 	.word	0x00000250


	//----- nvinfo : EIATTR_REQNTID
	.align		4
.L_17:
        /*004c*/ 	.byte	0x04, 0x10
        /*004e*/ 	.short	(.L_19 - .L_18)
.L_18:
        /*0050*/ 	.word	0x00000080
        /*0054*/ 	.word	0x00000001
        /*0058*/ 	.word	0x00000001


	//----- nvinfo : EIATTR_CRS_STACK_SIZE
	.align		4
.L_19:
        /*005c*/ 	.byte	0x04, 0x1e
        /*005e*/ 	.short	(.L_21 - .L_20)
.L_20:
        /*0060*/ 	.word	0x00000000


	//----- nvinfo : EIATTR_CBANK_PARAM_SIZE
	.align		4
.L_21:
        /*0064*/ 	.byte	0x03, 0x19
        /*0066*/ 	.short	0x0014


	//----- nvinfo : EIATTR_PARAM_CBANK
	.align		4
        /*0068*/ 	.byte	0x04, 0x0a
        /*006a*/ 	.short	(.L_23 - .L_22)
	.align		4
.L_22:
        /*006c*/ 	.word	index@(.nv.constant0.triton_poi_fused_clone_4)
        /*0070*/ 	.short	0x0210
        /*0072*/ 	.short	0x0014


	//----- nvinfo : EIATTR_SW_WAR
	.align		4
.L_23:
        /*0074*/ 	.byte	0x04, 0x36
        /*0076*/ 	.short	(.L_25 - .L_24)
.L_24:
        /*0078*/ 	.word	0x00000008
.L_25:


//--------------------- .nv.callgraph             --------------------------
	.section	.nv.callgraph,"",@"SHT_CUDA_CALLGRAPH"
	.align	4
	.sectionentsize	8
	.align		4
        /*0000*/ 	.word	0x00000000
	.align		4
        /*0004*/ 	.word	0xffffffff
	.align		4
        /*0008*/ 	.word	0x00000000
	.align		4
        /*000c*/ 	.word	0xfffffffe
	.align		4
        /*0010*/ 	.word	0x00000000
	.align		4
        /*0014*/ 	.word	0xfffffffd
	.align		4
        /*0018*/ 	.word	0x00000000
	.align		4
        /*001c*/ 	.word	0xfffffffc


//--------------------- .text.triton_poi_fused_clone_4 --------------------------
	.section	.text.triton_poi_fused_clone_4,"ax",@progbits
	.align	128
        .global         triton_poi_fused_clone_4
        .type           triton_poi_fused_clone_4,@function
        .size           triton_poi_fused_clone_4,(.L_x_3 - triton_poi_fused_clone_4)
        .other          triton_poi_fused_clone_4,@"STO_CUDA_ENTRY STV_DEFAULT"
triton_poi_fused_clone_4:
.text.triton_poi_fused_clone_4:
[----:B------:R-:W0:Y:S02]  /*0000*/  LDC R1, c[0x0][0x28] ;  /* 0x00000a00ff017b82 */ /* 0x000e240000000800 */
[----:B------:R-:W1:Y:S01]  /*0010*/  S2R R0, SR_TID.X ;  /* 0x0000000000007919 */ /* 0x000e620000002100 */
[----:B------:R-:W2:Y:S01]  /*0020*/  LDC.64 R2, c[0x0][0x210] ;  /* 0x00008400ff027b82 */ /* 0x000ea20000000a00 */
[----:B------:R-:W-:Y:S01]  /*0030*/  ULDC.64 UR4, c[0x0][0x208] ;  /* 0x0000820000047ab9 */ /* 0x000fe20000000a00 */
[----:B------:R-:W-:Y:S01]  /*0040*/  BSSY B0, `(.L_x_0) ;  /* 0x000001e000007945 */ /* 0x000fe20003800000 */
[----:B------:R-:W3:Y:S01]  /*0050*/  S2R R7, SR_CTAID.X ;  /* 0x0000000000077919 */ /* 0x000ee20000002500 */
[----:B-1----:R-:W-:Y:S01]  /*0060*/  IMAD.SHL.U32 R0, R0, 0x2, RZ ;  /* 0x0000000200007824 */ /* 0x002fe200078e00ff */
[----:B---3--:R-:W-:-:S04]  /*0070*/  SHF.R.S32.HI R6, RZ, 0x17, R7 ;  /* 0x00000017ff067819 */ /* 0x008fc80000011407 */
[----:B------:R-:W-:Y:S02]  /*0080*/  LOP3.LUT R0, R0, 0xfe, RZ, 0xc0, !PT ;  /* 0x000000fe00007812 */ /* 0x000fe400078ec0ff */
[----:B------:R-:W-:-:S03]  /*0090*/  SGXT R6, R6, 0x1 ;  /* 0x000000010606781a */ /* 0x000fc60000000200 */
[----:B------:R-:W-:-:S05]  /*00a0*/  IMAD R7, R7, 0x100, R0 ;  /* 0x0000010007077824 */ /* 0x000fca00078e0200 */
[CC--:B------:R-:W-:Y:S02]  /*00b0*/  LEA.HI R4, R6.reuse, R7.reuse, RZ, 0x4 ;  /* 0x0000000706047211 */ /* 0x0c0fe400078f20ff */
[CC--:B------:R-:W-:Y:S02]  /*00c0*/  LEA.HI R0, R6.reuse, R7.reuse, RZ, 0x2 ;  /* 0x0000000706007211 */ /* 0x0c0fe400078f10ff */
[----:B------:R-:W-:Y:S02]  /*00d0*/  SHF.R.S32.HI R8, RZ, 0x4, R4 ;  /* 0x00000004ff087819 */ /* 0x000fe40000011404 */
[----:B------:R-:W1:Y:S01]  /*00e0*/  LDC.64 R4, c[0x0][0x218] ;  /* 0x00008600ff047b82 */ /* 0x000e620000000a00 */
[----:B------:R-:W-:Y:S02]  /*00f0*/  LEA.HI R6, R6, R7, RZ, 0x6 ;  /* 0x0000000706067211 */ /* 0x000fe400078f30ff */
[----:B------:R-:W-:Y:S02]  /*0100*/  SHF.R.S32.HI R9, RZ, 0x2, R0 ;  /* 0x00000002ff097819 */ /* 0x000fe40000011400 */
[----:B------:R-:W-:-:S02]  /*0110*/  LEA.HI R10, R8, R8, RZ, 0x2 ;  /* 0x00000008080a7211 */ /* 0x000fc400078f10ff */
[----:B------:R-:W-:Y:S02]  /*0120*/  LOP3.LUT R12, R6, 0xffffffc0, RZ, 0xc0, !PT ;  /* 0xffffffc0060c7812 */ /* 0x000fe400078ec0ff */
[----:B------:R-:W-:Y:S02]  /*0130*/  LOP3.LUT R0, R0, 0xfffffffc, RZ, 0xc0, !PT ;  /* 0xfffffffc00007812 */ /* 0x000fe400078ec0ff */
[----:B------:R-:W-:Y:S02]  /*0140*/  LEA.HI R6, R9, R9, RZ, 0x2 ;  /* 0x0000000909067211 */ /* 0x000fe400078f10ff */
[----:B------:R-:W-:Y:S02]  /*0150*/  LOP3.LUT R11, R10, 0x3ffffffc, RZ, 0xc0, !PT ;  /* 0x3ffffffc0a0b7812 */ /* 0x000fe400078ec0ff */
[----:B------:R-:W-:Y:S02]  /*0160*/  ISETP.GE.AND P0, PT, R7, 0x100, PT ;  /* 0x000001000700780c */ /* 0x000fe40003f06270 */
[----:B------:R-:W-:Y:S01]  /*0170*/  IADD3 R0, R12, R7, -R0 ;  /* 0x000000070c007210 */ /* 0x000fe20007ffe800 */
[----:B------:R-:W-:Y:S01]  /*0180*/  IMAD.IADD R11, R8, 0x1, -R11 ;  /* 0x00000001080b7824 */ /* 0x000fe200078e0a0b */
[----:B------:R-:W-:-:S03]  /*0190*/  LOP3.LUT R6, R6, 0xffffffc, RZ, 0xc0, !PT ;  /* 0x0ffffffc06067812 */ /* 0x000fc600078ec0ff */
[----:B------:R-:W-:Y:S02]  /*01a0*/  IMAD R11, R11, 0x4, R0 ;  /* 0x000000040b0b7824 */ /* 0x000fe400078e0200 */
[----:B------:R-:W-:Y:S02]  /*01b0*/  IMAD.IADD R6, R9, 0x1, -R6 ;  /* 0x0000000109067824 */ /* 0x000fe400078e0a06 */
[----:B-1----:R-:W-:-:S04]  /*01c0*/  IMAD.WIDE R4, R7, 0x4, R4 ;  /* 0x0000000407047825 */ /* 0x002fc800078e0204 */
[----:B------:R-:W-:Y:S01]  /*01d0*/  IMAD R11, R6, 0x10, R11 ;  /* 0x00000010060b7824 */ /* 0x000fe200078e020b */
[----:B------:R-:W-:-:S03]  /*01e0*/  CS2R R6, SRZ ;  /* 0x0000000000067805 */ /* 0x000fc6000001ff00 */
[----:B--2---:R-:W-:Y:S01]  /*01f0*/  IMAD.WIDE R2, R11, 0x4, R2 ;  /* 0x000000040b027825 */ /* 0x004fe200078e0202 */
[----:B------:R-:W-:Y:S06]  /*0200*/  @P0 BRA `(.L_x_1) ;  /* 0x0000000000040947 */ /* 0x000fec0003800000 */
[----:B------:R1:W5:Y:S02]  /*0210*/  LDG.E.64 R6, desc[UR4][R2.64] ;  /* 0x0000000402067981 */ /* 0x000364000c1e1b00 */
.L_x_1:
[----:B------:R-:W-:Y:S05]  /*0220*/  BSYNC B0 ;  /* 0x0000000000007941 */ /* 0x000fea0003800000 */
.L_x_0:
[----:B------:R-:W-:Y:S05]  /*0230*/  @P0 EXIT ;  /* 0x000000000000094d */ /* 0x000fea0003800000 */
[----:B-----5:R-:W-:Y:S01]  /*0240*/  STG.E.64 desc[UR4][R4.64], R6 ;  /* 0x0000000604007986 */ /* 0x020fe2000c101b04 */
[----:B------:R-:W-:Y:S05]  /*0250*/  EXIT ;  /* 0x000000000000794d */ /* 0x000fea0003800000 */
.L_x_2:
[----:B------:R-:W-:-:S00]  /*0260*/  BRA `(.L_x_2) ;  /* 0xfffffffc00fc7947 */ /* 0x000fc0000383ffff */
[----:B------:R-:W-:-:S00]  /*0270*/  NOP ;  /* 0x0000000000007918 */ /* 0x000fc00000000000 */
        /* <DEDUP_REMOVED lines=8> */
.L_x_3:


//--------------------- .nv.constant0.triton_poi_fused_clone_4 --------------------------
	.section	.nv.constant0.triton_poi_fused_clone_4,"a",@progbits
	.sectionflags	@""
	.align	4
.nv.constant0.triton_poi_fused_clone_4:
	.zero		548
